	.headerflags	@"EF_CUDA_TEXMODE_UNIFIED EF_CUDA_64BIT_ADDRESS EF_CUDA_ACCELERATORS EF_CUDA_SM90 EF_CUDA_VIRTUAL_SM(EF_CUDA_SM90)"
	.elftype	@"ET_EXEC"


//--------------------- .nv.info                  --------------------------
	.section	.nv.info,"",@"SHT_CUDA_INFO"
	.align	4


	//----- nvinfo : EIATTR_REGCOUNT
	.align		4
        /*0000*/ 	.byte	0x04, 0x2f
        /*0002*/ 	.short	(.L_1 - .L_0)
	.align		4
.L_0:
        /*0004*/ 	.word	index@(triton_poi_fused__prelu_kernel__unsafe_index_add_mul_sub_46)
        /*0008*/ 	.word	0x00000038


	//----- nvinfo : EIATTR_MIN_STACK_SIZE
	.align		4
.L_1:
        /*000c*/ 	.byte	0x04, 0x12
        /*000e*/ 	.short	(.L_3 - .L_2)
	.align		4
.L_2:
        /*0010*/ 	.word	index@(triton_poi_fused__prelu_kernel__unsafe_index_add_mul_sub_46)
        /*0014*/ 	.word	0x00000000


	//----- nvinfo : EIATTR_FRAME_SIZE
	.align		4
.L_3:
        /*0018*/ 	.byte	0x04, 0x11
        /*001a*/ 	.short	(.L_5 - .L_4)
	.align		4
.L_4:
        /*001c*/ 	.word	index@(triton_poi_fused__prelu_kernel__unsafe_index_add_mul_sub_46)
        /*0020*/ 	.word	0x00000000


	//----- nvinfo : EIATTR_MIN_STACK_SIZE
	.align		4
.L_5:
        /*0024*/ 	.byte	0x04, 0x12
        /*0026*/ 	.short	(.L_7 - .L_6)
	.align		4
.L_6:
        /*0028*/ 	.word	index@(triton_poi_fused__prelu_kernel__unsafe_index_add_mul_sub_46)
        /*002c*/ 	.word	0x00000000
.L_7:


//--------------------- .nv.info.triton_poi_fused__prelu_kernel__unsafe_index_add_mul_sub_46 --------------------------
	.section	.nv.info.triton_poi_fused__prelu_kernel__unsafe_index_add_mul_sub_46,"",@"SHT_CUDA_INFO"
	.sectionflags	@""
	.align	4


	//----- nvinfo : EIATTR_CUDA_API_VERSION
	.align		4
        /*0000*/ 	.byte	0x04, 0x37
        /*0002*/ 	.short	(.L_9 - .L_8)
.L_8:
        /*0004*/ 	.word	0x0000007c


	//----- nvinfo : EIATTR_KPARAM_INFO
	.align		4
.L_9:
        /*0008*/ 	.byte	0x04, 0x17
        /*000a*/ 	.short	(.L_11 - .L_10)
.L_10:
        /*000c*/ 	.word	0x00000000
        /*0010*/ 	.short	0x0009
        /*0012*/ 	.short	0x0048
        /*0014*/ 	.byte	0x00, 0xf0, 0x11, 0x00


	//----- nvinfo : EIATTR_KPARAM_INFO
	.align		4
.L_11:
        /*0018*/ 	.byte	0x04, 0x17
        /*001a*/ 	.short	(.L_13 - .L_12)
.L_12:
        /*001c*/ 	.word	0x00000000
        /*0020*/ 	.short	0x0008
        /*0022*/ 	.short	0x0040
        /*0024*/ 	.byte	0x00, 0xf4, 0x21, 0x00


	//----- nvinfo : EIATTR_KPARAM_INFO
	.align		4
.L_13:
        /*0028*/ 	.byte	0x04, 0x17
        /*002a*/ 	.short	(.L_15 - .L_14)
.L_14:
        /*002c*/ 	.word	0x00000000
        /*0030*/ 	.short	0x0007
        /*0032*/ 	.short	0x0038
        /*0034*/ 	.byte	0x00, 0xf4, 0x21, 0x00


	//----- nvinfo : EIATTR_KPARAM_INFO
	.align		4
.L_15:
        /*0038*/ 	.byte	0x04, 0x17
        /*003a*/ 	.short	(.L_17 - .L_16)
.L_16:
        /*003c*/ 	.word	0x00000000
        /*0040*/ 	.short	0x0006
        /*0042*/ 	.short	0x0030
        /*0044*/ 	.byte	0x00, 0xf4, 0x21, 0x00


	//----- nvinfo : EIATTR_KPARAM_INFO
	.align		4
.L_17:
        /*0048*/ 	.byte	0x04, 0x17
        /*004a*/ 	.short	(.L_19 - .L_18)
.L_18:
        /*004c*/ 	.word	0x00000000
        /*0050*/ 	.short	0x0005
        /*0052*/ 	.short	0x0028
        /*0054*/ 	.byte	0x00, 0xf4, 0x21, 0x00


	//----- nvinfo : EIATTR_KPARAM_INFO
	.align		4
.L_19:
        /*0058*/ 	.byte	0x04, 0x17
        /*005a*/ 	.short	(.L_21 - .L_20)
.L_20:
        /*005c*/ 	.word	0x00000000
        /*0060*/ 	.short	0x0004
        /*0062*/ 	.short	0x0020
        /*0064*/ 	.byte	0x00, 0xf4, 0x21, 0x00


	//----- nvinfo : EIATTR_KPARAM_INFO
	.align		4
.L_21:
        /*0068*/ 	.byte	0x04, 0x17
        /*006a*/ 	.short	(.L_23 - .L_22)
.L_22:
        /*006c*/ 	.word	0x00000000
        /*0070*/ 	.short	0x0003
        /*0072*/ 	.short	0x0018
        /*0074*/ 	.byte	0x00, 0xf4, 0x21, 0x00


	//----- nvinfo : EIATTR_KPARAM_INFO
	.align		4
.L_23:
        /*0078*/ 	.byte	0x04, 0x17
        /*007a*/ 	.short	(.L_25 - .L_24)
.L_24:
        /*007c*/ 	.word	0x00000000
        /*0080*/ 	.short	0x0002
        /*0082*/ 	.short	0x0010
        /*0084*/ 	.byte	0x00, 0xf4, 0x21, 0x00


	//----- nvinfo : EIATTR_KPARAM_INFO
	.align		4
.L_25:
        /*0088*/ 	.byte	0x04, 0x17
        /*008a*/ 	.short	(.L_27 - .L_26)
.L_26:
        /*008c*/ 	.word	0x00000000
        /*0090*/ 	.short	0x0001
        /*0092*/ 	.short	0x0008
        /*0094*/ 	.byte	0x00, 0xf4, 0x21, 0x00


	//----- nvinfo : EIATTR_KPARAM_INFO
	.align		4
.L_27:
        /*0098*/ 	.byte	0x04, 0x17
        /*009a*/ 	.short	(.L_29 - .L_28)
.L_28:
        /*009c*/ 	.word	0x00000000
        /*00a0*/ 	.short	0x0000
        /*00a2*/ 	.short	0x0000
        /*00a4*/ 	.byte	0x00, 0xf4, 0x21, 0x00


	//----- nvinfo : EIATTR_SPARSE_MMA_MASK
	.align		4
.L_29:
        /*00a8*/ 	.byte	0x03, 0x50
        /*00aa*/ 	.short	0x0000


	//----- nvinfo : EIATTR_MAXREG_COUNT
	.align		4
        /*00ac*/ 	.byte	0x03, 0x1b
        /*00ae*/ 	.short	0x00ff


	//----- nvinfo : EIATTR_EXIT_INSTR_OFFSETS
	.align		4
        /*00b0*/ 	.byte	0x04, 0x1c
        /*00b2*/ 	.short	(.L_31 - .L_30)


	//   ....[0]....
.L_30:
        /*00b4*/ 	.word	0x000017c0


	//----- nvinfo : EIATTR_REQNTID
	.align		4
.L_31:
        /*00b8*/ 	.byte	0x04, 0x10
        /*00ba*/ 	.short	(.L_33 - .L_32)
.L_32:
        /*00bc*/ 	.word	0x00000080
        /*00c0*/ 	.word	0x00000001
        /*00c4*/ 	.word	0x00000001


	//----- nvinfo : EIATTR_CBANK_PARAM_SIZE
	.align		4
.L_33:
        /*00c8*/ 	.byte	0x03, 0x19
        /*00ca*/ 	.short	0x004c


	//----- nvinfo : EIATTR_PARAM_CBANK
	.align		4
        /*00cc*/ 	.byte	0x04, 0x0a
        /*00ce*/ 	.short	(.L_35 - .L_34)
	.align		4
.L_34:
        /*00d0*/ 	.word	index@(.nv.constant0.triton_poi_fused__prelu_kernel__unsafe_index_add_mul_sub_46)
        /*00d4*/ 	.short	0x0210
        /*00d6*/ 	.short	0x004c


	//----- nvinfo : EIATTR_SW_WAR
	.align		4
.L_35:
        /*00d8*/ 	.byte	0x04, 0x36
        /*00da*/ 	.short	(.L_37 - .L_36)
.L_36:
        /*00dc*/ 	.word	0x00000008
.L_37:


//--------------------- .nv.callgraph             --------------------------
	.section	.nv.callgraph,"",@"SHT_CUDA_CALLGRAPH"
	.align	4
	.sectionentsize	8
	.align		4
        /*0000*/ 	.word	0x00000000
	.align		4
        /*0004*/ 	.word	0xffffffff
	.align		4
        /*0008*/ 	.word	0x00000000
	.align		4
        /*000c*/ 	.word	0xfffffffe
	.align		4
        /*0010*/ 	.word	0x00000000
	.align		4
        /*0014*/ 	.word	0xfffffffd
	.align		4
        /*0018*/ 	.word	0x00000000
	.align		4
        /*001c*/ 	.word	0xfffffffc


//--------------------- .text.triton_poi_fused__prelu_kernel__unsafe_index_add_mul_sub_46 --------------------------
	.section	.text.triton_poi_fused__prelu_kernel__unsafe_index_add_mul_sub_46,"ax",@progbits
	.align	128
        .global         triton_poi_fused__prelu_kernel__unsafe_index_add_mul_sub_46
        .type           triton_poi_fused__prelu_kernel__unsafe_index_add_mul_sub_46,@function
        .size           triton_poi_fused__prelu_kernel__unsafe_index_add_mul_sub_46,(.L_x_1 - triton_poi_fused__prelu_kernel__unsafe_index_add_mul_sub_46)
        .other          triton_poi_fused__prelu_kernel__unsafe_index_add_mul_sub_46,@"STO_CUDA_ENTRY STV_DEFAULT"
triton_poi_fused__prelu_kernel__unsafe_index_add_mul_sub_46:
.text.triton_poi_fused__prelu_kernel__unsafe_index_add_mul_sub_46:
[----:B------:R-:W-:Y:S01]  /*0000*/  LDC R1, c[0x0][0x28] ;  /* 0x00000a00ff017b82 */ /* 0x000fe20000000800 */
[----:B------:R-:W1:Y:S07]  /*0010*/  S2R R0, SR_TID.X ;  /* 0x0000000000007919 */ /* 0x000e6e0000002100 */
[----:B------:R-:W2:Y:S01]  /*0020*/  LDC.64 R24, c[0x0][0x218] ;  /* 0x00008600ff187b82 */ /* 0x000ea20000000a00 */
[----:B------:R-:W-:Y:S01]  /*0030*/  ULDC.64 UR4, c[0x0][0x208] ;  /* 0x0000820000047ab9 */ /* 0x000fe20000000a00 */
[----:B------:R-:W-:Y:S01]  /*0040*/  ULDC.64 UR6, c[0x0][0x228] ;  /* 0x00008a0000067ab9 */ /* 0x000fe20000000a00 */
[----:B------:R-:W3:Y:S05]  /*0050*/  S2R R15, SR_CTAID.X ;  /* 0x00000000000f7919 */ /* 0x000eea0000002500 */
[----:B------:R-:W4:Y:S08]  /*0060*/  LDC.64 R12, c[0x0][0x220] ;  /* 0x00008800ff0c7b82 */ /* 0x000f300000000a00 */
[----:B------:R-:W5:Y:S08]  /*0070*/  LDC.64 R20, c[0x0][0x238] ;  /* 0x00008e00ff147b82 */ /* 0x000f700000000a00 */
[----:B------:R-:W5:Y:S01]  /*0080*/  LDC.64 R26, c[0x0][0x248] ;  /* 0x00009200ff1a7b82 */ /* 0x000f620000000a00 */
[----:B-1----:R-:W-:-:S05]  /*0090*/  IMAD.SHL.U32 R0, R0, 0x4, RZ ;  /* 0x0000000400007824 */ /* 0x002fca00078e00ff */
[----:B------:R-:W-:-:S05]  /*00a0*/  LOP3.LUT R0, R0, 0x1fc, RZ, 0xc0, !PT ;  /* 0x000001fc00007812 */ /* 0x000fca00078ec0ff */
[----:B---3--:R-:W-:-:S05]  /*00b0*/  IMAD R0, R15, 0x400, R0 ;  /* 0x000004000f007824 */ /* 0x008fca00078e0200 */
[----:B------:R-:W-:-:S04]  /*00c0*/  SHF.R.S32.HI R3, RZ, 0x1f, R0 ;  /* 0x0000001fff037819 */ /* 0x000fc80000011400 */
[----:B------:R-:W-:-:S04]  /*00d0*/  LEA.HI R3, R3, R0, RZ, 0x5 ;  /* 0x0000000003037211 */ /* 0x000fc800078f28ff */
[----:B------:R-:W-:Y:S02]  /*00e0*/  SHF.R.S32.HI R2, RZ, 0x5, R3 ;  /* 0x00000005ff027819 */ /* 0x000fe40000011403 */
[----:B------:R-:W-:Y:S02]  /*00f0*/  LOP3.LUT R3, R3, 0xffffffe0, RZ, 0xc0, !PT ;  /* 0xffffffe003037812 */ /* 0x000fe400078ec0ff */
[----:B------:R-:W-:-:S03]  /*0100*/  LEA.HI R4, R2, R2, RZ, 0x5 ;  /* 0x0000000202047211 */ /* 0x000fc600078f28ff */
[----:B------:R-:W-:Y:S01]  /*0110*/  IMAD.IADD R3, R0, 0x1, -R3 ;  /* 0x0000000100037824 */ /* 0x000fe200078e0a03 */
[----:B------:R-:W-:-:S04]  /*0120*/  LOP3.LUT R5, R4, 0xffffffe0, RZ, 0xc0, !PT ;  /* 0xffffffe004057812 */ /* 0x000fc800078ec0ff */
[----:B------:R-:W-:-:S05]  /*0130*/  IADD3 R2, R2, -R5, RZ ;  /* 0x8000000502027210 */ /* 0x000fca0007ffe0ff */
[----:B--2---:R-:W-:Y:S01]  /*0140*/  IMAD.WIDE R6, R2, 0x8, R24 ;  /* 0x0000000802067825 */ /* 0x004fe200078e0218 */
[----:B------:R-:W-:-:S03]  /*0150*/  SHF.R.S32.HI R5, RZ, 0x15, R15 ;  /* 0x00000015ff057819 */ /* 0x000fc6000001140f */
[----:B----4-:R-:W-:Y:S02]  /*0160*/  IMAD.WIDE R8, R3, 0x8, R12 ;  /* 0x0000000803087825 */ /* 0x010fe400078e020c */
[----:B------:R-:W2:Y:S01]  /*0170*/  LDG.E.EL.64 R6, desc[UR4][R6.64] ;  /* 0x0000000406067981 */ /* 0x000ea2000c2e1b00 */
[----:B------:R-:W-:Y:S01]  /*0180*/  SGXT R5, R5, 0x1 ;  /* 0x000000010505781a */ /* 0x000fe20000000200 */
[----:B------:R-:W-:Y:S02]  /*0190*/  VIADD R4, R0, 0x2 ;  /* 0x0000000200047836 */ /* 0x000fe40000000000 */
[----:B------:R-:W3:Y:S03]  /*01a0*/  LDG.E.EL.128 R8, desc[UR4][R8.64] ;  /* 0x0000000408087981 */ /* 0x000ee6000c2e1d00 */
[----:B------:R-:W-:-:S04]  /*01b0*/  LEA.HI R14, R5, R4, RZ, 0x5 ;  /* 0x00000004050e7211 */ /* 0x000fc800078f28ff */
[----:B------:R-:W-:-:S04]  /*01c0*/  LOP3.LUT R15, R14, 0xffffffe0, RZ, 0xc0, !PT ;  /* 0xffffffe00e0f7812 */ /* 0x000fc800078ec0ff */
[----:B------:R-:W-:-:S05]  /*01d0*/  IADD3 R23, R4, -R15, RZ ;  /* 0x8000000f04177210 */ /* 0x000fca0007ffe0ff */
[----:B------:R-:W-:-:S06]  /*01e0*/  IMAD.WIDE R12, R23, 0x8, R12 ;  /* 0x00000008170c7825 */ /* 0x000fcc00078e020c */
[----:B------:R-:W4:Y:S01]  /*01f0*/  LDG.E.EL.128 R12, desc[UR4][R12.64] ;  /* 0x000000040c0c7981 */ /* 0x000f22000c2e1d00 */
[----:B-----5:R-:W-:-:S06]  /*0200*/  IMAD.WIDE R16, R3, 0x8, R20 ;  /* 0x0000000803107825 */ /* 0x020fcc00078e0214 */
[----:B------:R-:W5:Y:S01]  /*0210*/  LDG.E.EL.128 R16, desc[UR4][R16.64] ;  /* 0x0000000410107981 */ /* 0x000f62000c2e1d00 */
[----:B------:R-:W-:-:S06]  /*0220*/  IMAD.WIDE R20, R23, 0x8, R20 ;  /* 0x0000000817147825 */ /* 0x000fcc00078e0214 */
[----:B------:R-:W5:Y:S01]  /*0230*/  LDG.E.EL.128 R20, desc[UR4][R20.64] ;  /* 0x0000000414147981 */ /* 0x000f62000c2e1d00 */
[----:B0-----:R-:W-:-:S06]  /*0240*/  IMAD.WIDE R34, R2, 0x8, R26 ;  /* 0x0000000802227825 */ /* 0x001fcc00078e021a */
[----:B------:R-:W5:Y:S01]  /*0250*/  LDG.E.EL.64 R34, desc[UR4][R34.64] ;  /* 0x0000000422227981 */ /* 0x000f62000c2e1b00 */
[----:B--2---:R-:W-:-:S04]  /*0260*/  SHF.R.U32.HI R29, RZ, 0x1b, R7 ;  /* 0x0000001bff1d7819 */ /* 0x004fc80000011607 */
[----:B------:R-:W-:Y:S02]  /*0270*/  LOP3.LUT R29, R29, 0x10, RZ, 0xc0, !PT ;  /* 0x000000101d1d7812 */ /* 0x000fe400078ec0ff */
[----:B---3--:R-:W-:Y:S02]  /*0280*/  SHF.R.U32.HI R4, RZ, 0x19, R9 ;  /* 0x00000019ff047819 */ /* 0x008fe40000011609 */
[----:B------:R-:W-:Y:S02]  /*0290*/  IADD3 R28, P0, R6, R29, RZ ;  /* 0x0000001d061c7210 */ /* 0x000fe40007f1e0ff */
[----:B------:R-:W-:Y:S02]  /*02a0*/  LEA R29, P1, R8, UR6, 0x2 ;  /* 0x00000006081d7c11 */ /* 0x000fe4000f8210ff */
[----:B------:R-:W-:Y:S01]  /*02b0*/  LOP3.LUT R4, R4, 0x40, RZ, 0xc0, !PT ;  /* 0x0000004004047812 */ /* 0x000fe200078ec0ff */
[----:B------:R-:W-:Y:S01]  /*02c0*/  IMAD.X R31, RZ, RZ, R7, P0 ;  /* 0x000000ffff1f7224 */ /* 0x000fe200000e0607 */
[----:B------:R-:W-:Y:S01]  /*02d0*/  LEA.HI.X R7, R8, UR7, R9, 0x2, P1 ;  /* 0x0000000708077c11 */ /* 0x000fe200088f1409 */
[----:B------:R-:W-:Y:S01]  /*02e0*/  IMAD.SHL.U32 R9, R28, 0x40, RZ ;  /* 0x000000401c097824 */ /* 0x000fe200078e00ff */
[----:B------:R-:W-:-:S02]  /*02f0*/  IADD3 R4, P0, R4, R29, RZ ;  /* 0x0000001d04047210 */ /* 0x000fc40007f1e0ff */
[----:B------:R-:W-:Y:S02]  /*0300*/  LEA.HI R6, R5, R0, RZ, 0xa ;  /* 0x0000000005067211 */ /* 0x000fe400078f50ff */
[----:B------:R-:W-:Y:S02]  /*0310*/  SHF.L.U64.HI R8, R28, 0x6, R31 ;  /* 0x000000061c087819 */ /* 0x000fe4000001021f */
[----:B------:R-:W-:Y:S02]  /*0320*/  IADD3.X R7, RZ, R7, RZ, P0, !PT ;  /* 0x00000007ff077210 */ /* 0x000fe400007fe4ff */
[----:B------:R-:W-:Y:S02]  /*0330*/  IADD3 R28, P0, R9, R4, RZ ;  /* 0x00000004091c7210 */ /* 0x000fe40007f1e0ff */
[----:B------:R-:W-:Y:S02]  /*0340*/  SHF.R.S32.HI R6, RZ, 0xa, R6 ;  /* 0x0000000aff067819 */ /* 0x000fe40000011406 */
[----:B------:R-:W-:Y:S01]  /*0350*/  SHF.R.U32.HI R31, RZ, 0x19, R11 ;  /* 0x00000019ff1f7819 */ /* 0x000fe2000001160b */
[----:B------:R-:W-:Y:S01]  /*0360*/  IMAD.X R29, R8, 0x1, R7, P0 ;  /* 0x00000001081d7824 */ /* 0x000fe200000e0607 */
[----:B------:R-:W-:Y:S01]  /*0370*/  LEA R32, P0, R10, UR6, 0x2 ;  /* 0x000000060a207c11 */ /* 0x000fe2000f8010ff */
[----:B------:R-:W-:Y:S01]  /*0380*/  IMAD.SHL.U32 R6, R6, 0x100, RZ ;  /* 0x0000010006067824 */ /* 0x000fe200078e00ff */
[----:B----4-:R-:W-:-:S02]  /*0390*/  SHF.R.U32.HI R33, RZ, 0x19, R13 ;  /* 0x00000019ff217819 */ /* 0x010fc4000001160d */
[----:B------:R-:W-:Y:S01]  /*03a0*/  LOP3.LUT R31, R31, 0x40, RZ, 0xc0, !PT ;  /* 0x000000401f1f7812 */ /* 0x000fe200078ec0ff */
[----:B------:R-:W-:Y:S01]  /*03b0*/  IMAD.WIDE R28, R6, 0x4, R28 ;  /* 0x00000004061c7825 */ /* 0x000fe200078e021c */
[----:B------:R-:W-:Y:S02]  /*03c0*/  LEA R38, P1, R12, UR6, 0x2 ;  /* 0x000000060c267c11 */ /* 0x000fe4000f8210ff */
[----:B------:R-:W-:Y:S02]  /*03d0*/  LEA.HI.X R30, R10, UR7, R11, 0x2, P0 ;  /* 0x000000070a1e7c11 */ /* 0x000fe400080f140b */
[----:B------:R-:W-:Y:S01]  /*03e0*/  LOP3.LUT R33, R33, 0x40, RZ, 0xc0, !PT ;  /* 0x0000004021217812 */ /* 0x000fe200078ec0ff */
[----:B------:R5:W2:Y:S01]  /*03f0*/  LDG.E.EL R11, desc[UR4][R28.64] ;  /* 0x000000041c0b7981 */ /* 0x000aa2000c2e1900 */
[----:B------:R-:W-:Y:S02]  /*0400*/  IADD3 R10, P0, R31, R32, RZ ;  /* 0x000000201f0a7210 */ /* 0x000fe40007f1e0ff */
[----:B------:R-:W-:-:S02]  /*0410*/  SHF.R.U32.HI R31, RZ, 0x19, R15 ;  /* 0x00000019ff1f7819 */ /* 0x000fc4000001160f */
[----:B------:R-:W-:Y:S02]  /*0420*/  LEA.HI.X R13, R12, UR7, R13, 0x2, P1 ;  /* 0x000000070c0d7c11 */ /* 0x000fe400088f140d */
[----:B------:R-:W-:Y:S02]  /*0430*/  IADD3 R12, P1, R33, R38, RZ ;  /* 0x00000026210c7210 */ /* 0x000fe40007f3e0ff */
[C---:B------:R-:W-:Y:S02]  /*0440*/  LEA R32, P2, R14.reuse, UR6, 0x2 ;  /* 0x000000060e207c11 */ /* 0x040fe4000f8410ff */
[----:B------:R-:W-:Y:S02]  /*0450*/  LOP3.LUT R31, R31, 0x40, RZ, 0xc0, !PT ;  /* 0x000000401f1f7812 */ /* 0x000fe400078ec0ff */
[----:B-----5:R-:W-:Y:S01]  /*0460*/  SHF.R.U32.HI R28, RZ, 0x19, R17 ;  /* 0x00000019ff1c7819 */ /* 0x020fe20000011611 */
[----:B------:R-:W-:Y:S01]  /*0470*/  IMAD.X R13, RZ, RZ, R13, P1 ;  /* 0x000000ffff0d7224 */ /* 0x000fe200008e060d */
[----:B------:R-:W-:-:S02]  /*0480*/  LEA.HI.X R36, R14, UR7, R15, 0x2, P2 ;  /* 0x000000070e247c11 */ /* 0x000fc400090f140f */
[----:B------:R-:W-:Y:S02]  /*0490*/  IADD3 R14, P2, R31, R32, RZ ;  /* 0x000000201f0e7210 */ /* 0x000fe40007f5e0ff */
[----:B------:R-:W-:Y:S02]  /*04a0*/  IADD3.X R15, RZ, R30, RZ, P0, !PT ;  /* 0x0000001eff0f7210 */ /* 0x000fe400007fe4ff */
[----:B------:R-:W-:Y:S02]  /*04b0*/  IADD3 R40, P1, R12, R9, RZ ;  /* 0x000000090c287210 */ /* 0x000fe40007f3e0ff */
[----:B------:R-:W-:Y:S02]  /*04c0*/  LEA R29, P3, R16, UR6, 0x2 ;  /* 0x00000006101d7c11 */ /* 0x000fe4000f8610ff */
[----:B------:R-:W-:Y:S02]  /*04d0*/  IADD3 R32, P0, R10, R9, RZ ;  /* 0x000000090a207210 */ /* 0x000fe40007f1e0ff */
[----:B------:R-:W-:-:S02]  /*04e0*/  LOP3.LUT R30, R28, 0x40, RZ, 0xc0, !PT ;  /* 0x000000401c1e7812 */ /* 0x000fc400078ec0ff */
[----:B------:R-:W-:Y:S01]  /*04f0*/  IADD3.X R41, R13, R8, RZ, P1, !PT ;  /* 0x000000080d297210 */ /* 0x000fe20000ffe4ff */
[----:B------:R-:W-:Y:S01]  /*0500*/  IMAD.X R33, R15, 0x1, R8, P0 ;  /* 0x000000010f217824 */ /* 0x000fe200000e0608 */
[----:B------:R-:W-:Y:S01]  /*0510*/  IADD3 R30, P1, R30, R29, RZ ;  /* 0x0000001d1e1e7210 */ /* 0x000fe20007f3e0ff */
[----:B------:R-:W-:Y:S01]  /*0520*/  IMAD.X R29, RZ, RZ, R36, P2 ;  /* 0x000000ffff1d7224 */ /* 0x000fe200010e0624 */
[----:B------:R-:W-:Y:S02]  /*0530*/  IADD3 R36, P0, R14, R9, RZ ;  /* 0x000000090e247210 */ /* 0x000fe40007f1e0ff */
[----:B------:R-:W-:Y:S02]  /*0540*/  LEA.HI.X R31, R16, UR7, R17, 0x2, P3 ;  /* 0x00000007101f7c11 */ /* 0x000fe400098f1411 */
[----:B------:R-:W-:Y:S02]  /*0550*/  IADD3.X R37, R29, R8, RZ, P0, !PT ;  /* 0x000000081d257210 */ /* 0x000fe400007fe4ff */
[----:B------:R-:W-:Y:S01]  /*0560*/  LEA R45, P0, R18, UR6, 0x2 ;  /* 0x00000006122d7c11 */ /* 0x000fe2000f8010ff */
[----:B------:R-:W-:Y:S01]  /*0570*/  IMAD.WIDE R32, R6, 0x4, R32 ;  /* 0x0000000406207825 */ /* 0x000fe200078e0220 */
[----:B------:R-:W-:-:S02]  /*0580*/  SHF.R.U32.HI R42, RZ, 0x19, R19 ;  /* 0x00000019ff2a7819 */ /* 0x000fc40000011613 */
[----:B------:R-:W-:Y:S01]  /*0590*/  LEA.HI.X R43, R18, UR7, R19, 0x2, P0 ;  /* 0x00000007122b7c11 */ /* 0x000fe200080f1413 */
[----:B------:R-:W-:Y:S01]  /*05a0*/  IMAD.X R31, RZ, RZ, R31, P1 ;  /* 0x000000ffff1f7224 */ /* 0x000fe200008e061f */
[----:B------:R-:W-:Y:S01]  /*05b0*/  IADD3 R38, P1, R30, R9, RZ ;  /* 0x000000091e267210 */ /* 0x000fe20007f3e0ff */
[----:B------:R-:W-:Y:S01]  /*05c0*/  IMAD.WIDE R40, R6, 0x4, R40 ;  /* 0x0000000406287825 */ /* 0x000fe200078e0228 */
[----:B------:R-:W-:Y:S01]  /*05d0*/  SHF.R.U32.HI R19, RZ, 0x19, R21 ;  /* 0x00000019ff137819 */ /* 0x000fe20000011615 */
[----:B------:R0:W3:Y:S01]  /*05e0*/  LDG.E.EL R28, desc[UR4][R32.64] ;  /* 0x00000004201c7981 */ /* 0x0000e2000c2e1900 */
[----:B------:R-:W-:Y:S01]  /*05f0*/  LOP3.LUT R42, R42, 0x40, RZ, 0xc0, !PT ;  /* 0x000000402a2a7812 */ /* 0x000fe200078ec0ff */
[----:B------:R-:W-:Y:S02]  /*0600*/  IMAD.X R39, R31, 0x1, R8, P1 ;  /* 0x000000011f277824 */ /* 0x000fe400008e0608 */
[----:B------:R1:W4:Y:S01]  /*0610*/  LDG.E.EL R17, desc[UR4][R40.64] ;  /* 0x0000000428117981 */ /* 0x000322000c2e1900 */
[----:B------:R-:W-:Y:S01]  /*0620*/  IMAD.WIDE R36, R6, 0x4, R36 ;  /* 0x0000000406247825 */ /* 0x000fe200078e0224 */
[----:B0-----:R-:W-:-:S02]  /*0630*/  LOP3.LUT R33, R19, 0x40, RZ, 0xc0, !PT ;  /* 0x0000004013217812 */ /* 0x001fc400078ec0ff */
[----:B------:R-:W-:Y:S01]  /*0640*/  IADD3 R32, P0, R42, R45, RZ ;  /* 0x0000002d2a207210 */ /* 0x000fe20007f1e0ff */
[----:B------:R-:W-:Y:S01]  /*0650*/  IMAD.WIDE R38, R6, 0x4, R38 ;  /* 0x0000000406267825 */ /* 0x000fe200078e0226 */
[----:B------:R-:W-:Y:S01]  /*0660*/  SHF.R.U32.HI R19, RZ, 0x19, R23 ;  /* 0x00000019ff137819 */ /* 0x000fe20000011617 */
[----:B------:R0:W5:Y:S01]  /*0670*/  LDG.E.EL R16, desc[UR4][R36.64] ;  /* 0x0000000424107981 */ /* 0x000162000c2e1900 */
[----:B------:R-:W-:Y:S02]  /*0680*/  LEA R42, P1, R20, UR6, 0x2 ;  /* 0x00000006142a7c11 */ /* 0x000fe4000f8210ff */
[----:B-1----:R-:W-:Y:S01]  /*0690*/  LEA R40, P2, R22, UR6, 0x2 ;  /* 0x0000000616287c11 */ /* 0x002fe2000f8410ff */
[----:B------:R1:W2:Y:S01]  /*06a0*/  LDG.E.EL R18, desc[UR4][R38.64] ;  /* 0x0000000426127981 */ /* 0x0002a2000c2e1900 */
[----:B------:R-:W-:Y:S02]  /*06b0*/  LOP3.LUT R19, R19, 0x40, RZ, 0xc0, !PT ;  /* 0x0000004013137812 */ /* 0x000fe400078ec0ff */
[----:B------:R-:W-:-:S02]  /*06c0*/  LEA.HI.X R21, R20, UR7, R21, 0x2, P1 ;  /* 0x0000000714157c11 */ /* 0x000fc400088f1415 */
[----:B------:R-:W-:Y:S02]  /*06d0*/  IADD3 R20, P1, R33, R42, RZ ;  /* 0x0000002a21147210 */ /* 0x000fe40007f3e0ff */
[----:B------:R-:W-:Y:S02]  /*06e0*/  LEA.HI.X R41, R22, UR7, R23, 0x2, P2 ;  /* 0x0000000716297c11 */ /* 0x000fe400090f1417 */
[----:B------:R-:W-:Y:S02]  /*06f0*/  IADD3 R40, P2, R19, R40, RZ ;  /* 0x0000002813287210 */ /* 0x000fe40007f5e0ff */
[----:B------:R-:W-:Y:S02]  /*0700*/  SHF.R.U32.HI R19, RZ, 0x1b, R35 ;  /* 0x0000001bff137819 */ /* 0x000fe40000011623 */
[----:B0-----:R-:W-:Y:S02]  /*0710*/  IADD3.X R37, RZ, R21, RZ, P1, !PT ;  /* 0x00000015ff257210 */ /* 0x001fe40000ffe4ff */
[----:B------:R-:W-:Y:S01]  /*0720*/  IADD3 R22, P1, R20, R9, RZ ;  /* 0x0000000914167210 */ /* 0x000fe20007f3e0ff */
[----:B------:R-:W-:Y:S01]  /*0730*/  IMAD.X R43, RZ, RZ, R43, P0 ;  /* 0x000000ffff2b7224 */ /* 0x000fe200000e062b */
[----:B------:R-:W-:-:S02]  /*0740*/  LOP3.LUT R19, R19, 0x10, RZ, 0xc0, !PT ;  /* 0x0000001013137812 */ /* 0x000fc400078ec0ff */
[----:B-1----:R-:W-:Y:S01]  /*0750*/  IADD3 R38, P0, R32, R9, RZ ;  /* 0x0000000920267210 */ /* 0x002fe20007f1e0ff */
[--C-:B------:R-:W-:Y:S01]  /*0760*/  IMAD.X R23, R37, 0x1, R8.reuse, P1 ;  /* 0x0000000125177824 */ /* 0x100fe200008e0608 */
[----:B------:R-:W-:Y:S02]  /*0770*/  IADD3 R42, P1, R34, R19, RZ ;  /* 0x00000013222a7210 */ /* 0x000fe40007f3e0ff */
[----:B------:R-:W-:Y:S01]  /*0780*/  IADD3.X R41, RZ, R41, RZ, P2, !PT ;  /* 0x00000029ff297210 */ /* 0x000fe200017fe4ff */
[----:B------:R-:W-:Y:S01]  /*0790*/  IMAD.X R39, R43, 0x1, R8, P0 ;  /* 0x000000012b277824 */ /* 0x000fe200000e0608 */
[----:B------:R-:W-:Y:S01]  /*07a0*/  IADD3 R48, P0, R40, R9, RZ ;  /* 0x0000000928307210 */ /* 0x000fe20007f1e0ff */
[----:B------:R-:W-:Y:S01]  /*07b0*/  IMAD.X R35, RZ, RZ, R35, P1 ;  /* 0x000000ffff237224 */ /* 0x000fe200008e0623 */
[----:B------:R-:W-:Y:S01]  /*07c0*/  SHF.L.U32 R45, R42, 0x6, RZ ;  /* 0x000000062a2d7819 */ /* 0x000fe200000006ff */
[----:B------:R-:W-:-:S03]  /*07d0*/  IMAD.WIDE R52, R6, 0x4, R38 ;  /* 0x0000000406347825 */ /* 0x000fc600078e0226 */
[----:B------:R-:W-:Y:S01]  /*07e0*/  SHF.L.U64.HI R42, R42, 0x6, R35 ;  /* 0x000000062a2a7819 */ /* 0x000fe20000010223 */
[----:B------:R-:W-:Y:S01]  /*07f0*/  IMAD.X R49, R41, 0x1, R8, P0 ;  /* 0x0000000129317824 */ /* 0x000fe200000e0608 */
[----:B------:R-:W-:Y:S01]  /*0800*/  IADD3 R38, P0, R45, R4, RZ ;  /* 0x000000042d267210 */ /* 0x000fe20007f1e0ff */
[----:B------:R-:W-:Y:S01]  /*0810*/  IMAD.WIDE R22, R6, 0x4, R22 ;  /* 0x0000000406167825 */ /* 0x000fe200078e0216 */
[----:B------:R-:W-:Y:S01]  /*0820*/  IADD3 R46, P2, R45, R12, RZ ;  /* 0x0000000c2d2e7210 */ /* 0x000fe20007f5e0ff */
[----:B------:R-:W2:Y:S02]  /*0830*/  LDG.E.EL R9, desc[UR4][R52.64] ;  /* 0x0000000434097981 */ /* 0x000ea4000c2e1900 */
[----:B------:R-:W-:Y:S01]  /*0840*/  IMAD.X R39, R42, 0x1, R7, P0 ;  /* 0x000000012a277824 */ /* 0x000fe200000e0607 */
[----:B------:R-:W-:Y:S01]  /*0850*/  IADD3 R34, P0, R45, R14, RZ ;  /* 0x0000000e2d227210 */ /* 0x000fe20007f1e0ff */
[----:B------:R-:W2:Y:S01]  /*0860*/  LDG.E.EL R8, desc[UR4][R22.64] ;  /* 0x0000000416087981 */ /* 0x000ea2000c2e1900 */
[----:B------:R-:W-:Y:S01]  /*0870*/  IMAD.WIDE R38, R6, 0x4, R38 ;  /* 0x0000000406267825 */ /* 0x000fe200078e0226 */
[----:B------:R-:W-:-:S03]  /*0880*/  IADD3.X R47, R42, R13, RZ, P2, !PT ;  /* 0x0000000d2a2f7210 */ /* 0x000fc600017fe4ff */
[----:B------:R-:W-:Y:S01]  /*0890*/  IMAD.X R35, R42, 0x1, R29, P0 ;  /* 0x000000012a237824 */ /* 0x000fe200000e061d */
[----:B------:R0:W2:Y:S01]  /*08a0*/  LDG.E.EL R21, desc[UR4][R38.64] ;  /* 0x0000000426157981 */ /* 0x0000a2000c2e1900 */
[----:B------:R-:W-:Y:S01]  /*08b0*/  IMAD.WIDE R46, R6, 0x4, R46 ;  /* 0x00000004062e7825 */ /* 0x000fe200078e022e */
[----:B------:R-:W-:-:S04]  /*08c0*/  IADD3 R50, P1, R45, R10, RZ ;  /* 0x0000000a2d327210 */ /* 0x000fc80007f3e0ff */
[----:B------:R1:W2:Y:S01]  /*08d0*/  LDG.E.EL R23, desc[UR4][R46.64] ;  /* 0x000000042e177981 */ /* 0x0002a2000c2e1900 */
[----:B0-----:R-:W-:-:S04]  /*08e0*/  IADD3 R38, P0, R45, R32, RZ ;  /* 0x000000202d267210 */ /* 0x001fc80007f1e0ff */
[----:B------:R-:W-:Y:S01]  /*08f0*/  IADD3.X R39, R42, R43, RZ, P0, !PT ;  /* 0x0000002b2a277210 */ /* 0x000fe200007fe4ff */
[----:B------:R-:W-:-:S04]  /*0900*/  IMAD.WIDE R48, R6, 0x4, R48 ;  /* 0x0000000406307825 */ /* 0x000fc800078e0230 */
[----:B-1----:R-:W-:Y:S01]  /*0910*/  IMAD.WIDE R46, R6, 0x4, R38 ;  /* 0x00000004062e7825 */ /* 0x002fe200078e0226 */
[----:B------:R-:W-:Y:S01]  /*0920*/  IADD3 R38, P0, R45, R20, RZ ;  /* 0x000000142d267210 */ /* 0x000fe20007f1e0ff */
[----:B------:R0:W2:Y:S02]  /*0930*/  LDG.E.EL R19, desc[UR4][R48.64] ;  /* 0x0000000430137981 */ /* 0x0000a4000c2e1900 */
[C---:B------:R-:W-:Y:S02]  /*0940*/  IMAD.X R51, R42.reuse, 0x1, R15, P1 ;  /* 0x000000012a337824 */ /* 0x040fe400008e060f */
[----:B------:R-:W-:Y:S01]  /*0950*/  IMAD.X R39, R42, 0x1, R37, P0 ;  /* 0x000000012a277824 */ /* 0x000fe200000e0625 */
[----:B------:R-:W-:Y:S01]  /*0960*/  IADD3 R44, P0, R45, R40, RZ ;  /* 0x000000282d2c7210 */ /* 0x000fe20007f1e0ff */
[----:B------:R-:W-:Y:S01]  /*0970*/  IMAD.WIDE R34, R6, 0x4, R34 ;  /* 0x0000000406227825 */ /* 0x000fe200078e0222 */
[----:B------:R-:W2:Y:S01]  /*0980*/  LDG.E.EL R33, desc[UR4][R46.64] ;  /* 0x000000042e217981 */ /* 0x000ea2000c2e1900 */
[----:B0-----:R-:W-:-:S02]  /*0990*/  IADD3 R48, P1, R45, R30, RZ ;  /* 0x0000001e2d307210 */ /* 0x001fc40007f3e0ff */
[C---:B------:R-:W-:Y:S02]  /*09a0*/  IMAD.X R45, R42.reuse, 0x1, R41, P0 ;  /* 0x000000012a2d7824 */ /* 0x040fe400000e0629 */
[----:B------:R-:W2:Y:S01]  /*09b0*/  LDG.E.EL R34, desc[UR4][R34.64] ;  /* 0x0000000422227981 */ /* 0x000ea2000c2e1900 */
[----:B------:R-:W-:Y:S01]  /*09c0*/  IMAD.X R49, R42, 0x1, R31, P1 ;  /* 0x000000012a317824 */ /* 0x000fe200008e061f */
[----:B------:R-:W-:Y:S01]  /*09d0*/  IADD3 R42, R0, 0x200, RZ ;  /* 0x00000200002a7810 */ /* 0x000fe20007ffe0ff */
[----:B------:R-:W-:-:S04]  /*09e0*/  IMAD.WIDE R50, R6, 0x4, R50 ;  /* 0x0000000406327825 */ /* 0x000fc800078e0232 */
[C---:B------:R-:W-:Y:S01]  /*09f0*/  IMAD.WIDE R48, R6.reuse, 0x4, R48 ;  /* 0x0000000406307825 */ /* 0x040fe200078e0230 */
[----:B------:R-:W2:Y:S03]  /*0a00*/  LDG.E.EL R22, desc[UR4][R50.64] ;  /* 0x0000000432167981 */ /* 0x000ea6000c2e1900 */
[C---:B------:R-:W-:Y:S01]  /*0a10*/  IMAD.WIDE R38, R6.reuse, 0x4, R38 ;  /* 0x0000000406267825 */ /* 0x040fe200078e0226 */
[----:B------:R-:W2:Y:S03]  /*0a20*/  LDG.E.EL R36, desc[UR4][R48.64] ;  /* 0x0000000430247981 */ /* 0x000ea6000c2e1900 */
[----:B------:R-:W-:Y:S01]  /*0a30*/  IMAD.WIDE R44, R6, 0x4, R44 ;  /* 0x00000004062c7825 */ /* 0x000fe200078e022c */
[CC--:B------:R-:W-:Y:S01]  /*0a40*/  LEA.HI R6, R5.reuse, R42.reuse, RZ, 0x5 ;  /* 0x0000002a05067211 */ /* 0x0c0fe200078f28ff */
[----:B------:R0:W2:Y:S03]  /*0a50*/  LDG.E.EL R38, desc[UR4][R38.64] ;  /* 0x0000000426267981 */ /* 0x0000a6000c2e1900 */
[----:B------:R-:W-:Y:S01]  /*0a60*/  SHF.R.S32.HI R6, RZ, 0x5, R6 ;  /* 0x00000005ff067819 */ /* 0x000fe20000011406 */
[----:B------:R1:W2:Y:S01]  /*0a70*/  LDG.E.EL R35, desc[UR4][R44.64] ;  /* 0x000000042c237981 */ /* 0x0002a2000c2e1900 */
[----:B------:R-:W-:-:S02]  /*0a80*/  LEA.HI R42, R5, R42, RZ, 0xa ;  /* 0x0000002a052a7211 */ /* 0x000fc400078f50ff */
[----:B------:R-:W-:-:S04]  /*0a90*/  LEA.HI R5, R6, R6, RZ, 0x5 ;  /* 0x0000000606057211 */ /* 0x000fc800078f28ff */
[----:B------:R-:W-:-:S05]  /*0aa0*/  LOP3.LUT R5, R5, 0xffffffe0, RZ, 0xc0, !PT ;  /* 0xffffffe005057812 */ /* 0x000fca00078ec0ff */
[----:B0-----:R-:W-:-:S04]  /*0ab0*/  IMAD.IADD R39, R6, 0x1, -R5 ;  /* 0x0000000106277824 */ /* 0x001fc800078e0a05 */
[----:B------:R-:W-:-:S04]  /*0ac0*/  IMAD.WIDE R24, R39, 0x8, R24 ;  /* 0x0000000827187825 */ /* 0x000fc800078e0218 */
[----:B------:R-:W-:Y:S02]  /*0ad0*/  IMAD.WIDE R46, R39, 0x8, R26 ;  /* 0x00000008272e7825 */ /* 0x000fe400078e021a */
[----:B------:R-:W2:Y:S04]  /*0ae0*/  LDG.E.EL.64 R24, desc[UR4][R24.64] ;  /* 0x0000000418187981 */ /* 0x000ea8000c2e1b00 */
[----:B------:R-:W1:Y:S01]  /*0af0*/  LDG.E.EL.64 R26, desc[UR4][R46.64] ;  /* 0x000000042e1a7981 */ /* 0x000e62000c2e1b00 */
[----:B------:R-:W-:-:S05]  /*0b00*/  SHF.R.S32.HI R42, RZ, 0xa, R42 ;  /* 0x0000000aff2a7819 */ /* 0x000fca000001142a */
[----:B------:R-:W-:Y:S01]  /*0b10*/  IMAD.SHL.U32 R42, R42, 0x100, RZ ;  /* 0x000001002a2a7824 */ /* 0x000fe200078e00ff */
[----:B--2---:R-:W-:-:S04]  /*0b20*/  SHF.R.U32.HI R5, RZ, 0x1b, R25 ;  /* 0x0000001bff057819 */ /* 0x004fc80000011619 */
[----:B------:R-:W-:Y:S02]  /*0b30*/  LOP3.LUT R5, R5, 0x10, RZ, 0xc0, !PT ;  /* 0x0000001005057812 */ /* 0x000fe400078ec0ff */
[----:B-1----:R-:W-:Y:S02]  /*0b40*/  SHF.R.U32.HI R45, RZ, 0x1b, R27 ;  /* 0x0000001bff2d7819 */ /* 0x002fe4000001161b */
[----:B------:R-:W-:Y:S02]  /*0b50*/  IADD3 R5, P0, R24, R5, RZ ;  /* 0x0000000518057210 */ /* 0x000fe40007f1e0ff */
[----:B------:R-:W-:Y:S02]  /*0b60*/  LOP3.LUT R45, R45, 0x10, RZ, 0xc0, !PT ;  /* 0x000000102d2d7812 */ /* 0x000fe400078ec0ff */
[----:B------:R-:W-:Y:S02]  /*0b70*/  IADD3.X R6, RZ, R25, RZ, P0, !PT ;  /* 0x00000019ff067210 */ /* 0x000fe400007fe4ff */
[----:B------:R-:W-:-:S02]  /*0b80*/  IADD3 R45, P0, R26, R45, RZ ;  /* 0x0000002d1a2d7210 */ /* 0x000fc40007f1e0ff */
[----:B------:R-:W-:-:S03]  /*0b90*/  SHF.L.U64.HI R6, R5, 0x6, R6 ;  /* 0x0000000605067819 */ /* 0x000fc60000010206 */
[----:B------:R-:W-:Y:S01]  /*0ba0*/  IMAD.X R26, RZ, RZ, R27, P0 ;  /* 0x000000ffff1a7224 */ /* 0x000fe200000e061b */
[----:B------:R-:W-:-:S04]  /*0bb0*/  SHF.L.U32 R5, R5, 0x6, RZ ;  /* 0x0000000605057819 */ /* 0x000fc800000006ff */
[C---:B------:R-:W-:Y:S01]  /*0bc0*/  SHF.L.U64.HI R26, R45.reuse, 0x6, R26 ;  /* 0x000000062d1a7819 */ /* 0x040fe2000001021a */
[----:B------:R-:W-:Y:S01]  /*0bd0*/  IMAD.SHL.U32 R45, R45, 0x40, RZ ;  /* 0x000000402d2d7824 */ /* 0x000fe200078e00ff */
[----:B------:R-:W-:-:S04]  /*0be0*/  IADD3 R50, P0, R5, R4, RZ ;  /* 0x0000000405327210 */ /* 0x000fc80007f1e0ff */
[----:B------:R-:W-:Y:S02]  /*0bf0*/  IADD3.X R51, R6, R7, RZ, P0, !PT ;  /* 0x0000000706337210 */ /* 0x000fe400007fe4ff */
[----:B------:R-:W-:-:S04]  /*0c00*/  IADD3 R46, P0, R45, R4, RZ ;  /* 0x000000042d2e7210 */ /* 0x000fc80007f1e0ff */
[----:B------:R-:W-:-:S03]  /*0c10*/  IADD3.X R47, R26, R7, RZ, P0, !PT ;  /* 0x000000071a2f7210 */ /* 0x000fc600007fe4ff */
[----:B------:R-:W-:Y:S01]  /*0c20*/  IMAD.WIDE R52, R42, 0x4, R46 ;  /* 0x000000042a347825 */ /* 0x000fe200078e022e */
[----:B------:R-:W-:-:S03]  /*0c30*/  IADD3 R46, P0, R5, R10, RZ ;  /* 0x0000000a052e7210 */ /* 0x000fc60007f1e0ff */
[----:B------:R-:W-:Y:S01]  /*0c40*/  IMAD.WIDE R50, R42, 0x4, R50 ;  /* 0x000000042a327825 */ /* 0x000fe200078e0232 */
[----:B------:R-:W2:Y:S03]  /*0c50*/  LDG.E.EL R27, desc[UR4][R52.64] ;  /* 0x00000004341b7981 */ /* 0x000ea6000c2e1900 */
[----:B------:R-:W-:Y:S01]  /*0c60*/  IMAD.X R47, R6, 0x1, R15, P0 ;  /* 0x00000001062f7824 */ /* 0x000fe200000e060f */
[----:B------:R-:W2:Y:S01]  /*0c70*/  LDG.E.EL R25, desc[UR4][R50.64] ;  /* 0x0000000432197981 */ /* 0x000ea2000c2e1900 */
[----:B------:R-:W-:Y:S01]  /*0c80*/  IMAD.WIDE R48, R42, 0x4, R46 ;  /* 0x000000042a307825 */ /* 0x000fe200078e022e */
[----:B------:R-:W-:-:S04]  /*0c90*/  IADD3 R46, P0, R45, R10, RZ ;  /* 0x0000000a2d2e7210 */ /* 0x000fc80007f1e0ff */
[----:B------:R-:W-:Y:S01]  /*0ca0*/  IADD3.X R47, R26, R15, RZ, P0, !PT ;  /* 0x0000000f1a2f7210 */ /* 0x000fe200007fe4ff */
[----:B------:R0:W2:Y:S02]  /*0cb0*/  LDG.E.EL R24, desc[UR4][R48.64] ;  /* 0x0000000430187981 */ /* 0x0000a4000c2e1900 */
[----:B0-----:R-:W-:Y:S01]  /*0cc0*/  IMAD.WIDE R48, R42, 0x4, R46 ;  /* 0x000000042a307825 */ /* 0x001fe200078e022e */
[----:B------:R-:W-:-:S04]  /*0cd0*/  IADD3 R46, P0, R5, R12, RZ ;  /* 0x0000000c052e7210 */ /* 0x000fc80007f1e0ff */
[----:B------:R0:W2:Y:S01]  /*0ce0*/  LDG.E.EL R10, desc[UR4][R48.64] ;  /* 0x00000004300a7981 */ /* 0x0000a2000c2e1900 */
[----:B------:R-:W-:Y:S01]  /*0cf0*/  IMAD.X R47, R6, 0x1, R13, P0 ;  /* 0x00000001062f7824 */ /* 0x000fe200000e060d */
[----:B------:R-:W-:Y:S01]  /*0d00*/  IADD3 R12, P0, R45, R12, RZ ;  /* 0x0000000c2d0c7210 */ /* 0x000fe20007f1e0ff */
[----:B------:R-:W-:-:S03]  /*0d10*/  IMAD.WIDE R50, R42, 0x4, R46 ;  /* 0x000000042a327825 */ /* 0x000fc600078e022e */
[----:B------:R-:W-:Y:S02]  /*0d20*/  IADD3.X R13, R26, R13, RZ, P0, !PT ;  /* 0x0000000d1a0d7210 */ /* 0x000fe400007fe4ff */
[----:B------:R-:W-:Y:S01]  /*0d30*/  IADD3 R46, P0, R5, R14, RZ ;  /* 0x0000000e052e7210 */ /* 0x000fe20007f1e0ff */
[----:B------:R-:W2:Y:S04]  /*0d40*/  LDG.E.EL R15, desc[UR4][R50.64] ;  /* 0x00000004320f7981 */ /* 0x000ea8000c2e1900 */
[----:B------:R-:W-:Y:S02]  /*0d50*/  IMAD.X R47, R6, 0x1, R29, P0 ;  /* 0x00000001062f7824 */ /* 0x000fe400000e061d */
[----:B0-----:R-:W-:Y:S01]  /*0d60*/  IMAD.WIDE R48, R42, 0x4, R46 ;  /* 0x000000042a307825 */ /* 0x001fe200078e022e */
[----:B------:R-:W-:-:S04]  /*0d70*/  IADD3 R46, P0, R45, R14, RZ ;  /* 0x0000000e2d2e7210 */ /* 0x000fc80007f1e0ff */
[----:B------:R-:W-:Y:S01]  /*0d80*/  IADD3.X R47, R26, R29, RZ, P0, !PT ;  /* 0x0000001d1a2f7210 */ /* 0x000fe200007fe4ff */
[C---:B------:R-:W-:Y:S02]  /*0d90*/  IMAD.WIDE R52, R42.reuse, 0x4, R12 ;  /* 0x000000042a347825 */ /* 0x040fe400078e020c */
[----:B------:R0:W2:Y:S04]  /*0da0*/  LDG.E.EL R12, desc[UR4][R48.64] ;  /* 0x00000004300c7981 */ /* 0x0000a8000c2e1900 */
[----:B------:R-:W2:Y:S01]  /*0db0*/  LDG.E.EL R13, desc[UR4][R52.64] ;  /* 0x00000004340d7981 */ /* 0x000ea2000c2e1900 */
        /* <DEDUP_REMOVED lines=12> */
[----:B------:R0:W2:Y:S01]  /*0e80*/  LDG.E.EL R29, desc[UR4][R48.64] ;  /* 0x00000004301d7981 */ /* 0x0000a2000c2e1900 */
[----:B------:R-:W-:Y:S01]  /*0e90*/  IADD3.X R47, R26, R43, RZ, P0, !PT ;  /* 0x0000002b1a2f7210 */ /* 0x000fe200007fe4ff */
[----:B0-----:R-:W0:Y:S02]  /*0ea0*/  LDC.64 R48, c[0x0][0x230] ;  /* 0x00008c00ff307b82 */ /* 0x001e240000000a00 */
[----:B------:R-:W-:Y:S01]  /*0eb0*/  IMAD.WIDE R50, R42, 0x4, R46 ;  /* 0x000000042a327825 */ /* 0x000fe200078e022e */
[----:B------:R-:W-:-:S05]  /*0ec0*/  IADD3 R46, P0, R20, R5, RZ ;  /* 0x00000005142e7210 */ /* 0x000fca0007f1e0ff */
[----:B------:R-:W-:Y:S01]  /*0ed0*/  IMAD.X R47, R37, 0x1, R6, P0 ;  /* 0x00000001252f7824 */ /* 0x000fe200000e0606 */
[----:B------:R-:W-:-:S04]  /*0ee0*/  IADD3 R4, P0, R40, R5, RZ ;  /* 0x0000000528047210 */ /* 0x000fc80007f1e0ff */
[----:B------:R-:W-:-:S03]  /*0ef0*/  IADD3.X R5, R41, R6, RZ, P0, !PT ;  /* 0x0000000629057210 */ /* 0x000fc600007fe4ff */
[----:B------:R-:W-:Y:S01]  /*0f00*/  IMAD.WIDE R6, R42, 0x4, R4 ;  /* 0x000000042a067825 */ /* 0x000fe200078e0204 */
[----:B------:R-:W-:-:S03]  /*0f10*/  IADD3 R4, P0, R45, R20, RZ ;  /* 0x000000142d047210 */ /* 0x000fc60007f1e0ff */
[----:B------:R-:W-:Y:S01]  /*0f20*/  IMAD.WIDE R52, R42, 0x4, R30 ;  /* 0x000000042a347825 */ /* 0x000fe200078e021e */
[----:B------:R-:W-:Y:S01]  /*0f30*/  IADD3 R40, P1, R45, R40, RZ ;  /* 0x000000282d287210 */ /* 0x000fe20007f3e0ff */
[----:B------:R1:W2:Y:S04]  /*0f40*/  LDG.E.EL R31, desc[UR4][R50.64] ;  /* 0x00000004321f7981 */ /* 0x0002a8000c2e1900 */
[----:B0-----:R-:W2:Y:S01]  /*0f50*/  LDG.E R20, desc[UR4][R48.64] ;  /* 0x0000000430147981 */ /* 0x001ea2000c1e1900 */
[----:B------:R-:W-:-:S03]  /*0f60*/  IMAD.X R5, R26, 0x1, R37, P0 ;  /* 0x000000011a057824 */ /* 0x000fc600000e0625 */
[----:B------:R-:W4:Y:S01]  /*0f70*/  LDG.E.EL R30, desc[UR4][R52.64] ;  /* 0x00000004341e7981 */ /* 0x000f22000c2e1900 */
[C---:B-1----:R-:W-:Y:S02]  /*0f80*/  IMAD.WIDE R50, R42.reuse, 0x4, R4 ;  /* 0x000000042a327825 */ /* 0x042fe400078e0204 */
[----:B------:R-:W0:Y:S01]  /*0f90*/  LDC.64 R4, c[0x0][0x240] ;  /* 0x00009000ff047b82 */ /* 0x000e220000000a00 */
[----:B------:R-:W-:Y:S01]  /*0fa0*/  IADD3.X R41, R26, R41, RZ, P1, !PT ;  /* 0x000000291a297210 */ /* 0x000fe20000ffe4ff */
[C---:B------:R-:W-:Y:S01]  /*0fb0*/  IMAD.WIDE R46, R42.reuse, 0x4, R46 ;  /* 0x000000042a2e7825 */ /* 0x040fe200078e022e */
[----:B------:R-:W4:Y:S04]  /*0fc0*/  LDG.E.EL R43, desc[UR4][R6.64] ;  /* 0x00000004062b7981 */ /* 0x000f28000c2e1900 */
[----:B------:R1:W5:Y:S04]  /*0fd0*/  LDG.E.EL R32, desc[UR4][R46.64] ;  /* 0x000000042e207981 */ /* 0x000368000c2e1900 */
[----:B------:R-:W5:Y:S01]  /*0fe0*/  LDG.E.EL R26, desc[UR4][R50.64] ;  /* 0x00000004321a7981 */ /* 0x000f62000c2e1900 */
[----:B-1----:R-:W-:-:S02]  /*0ff0*/  IMAD.WIDE R46, R42, 0x4, R40 ;  /* 0x000000042a2e7825 */ /* 0x002fc400078e0228 */
[----:B------:R-:W1:Y:S04]  /*1000*/  LDC.64 R40, c[0x0][0x250] ;  /* 0x00009400ff287b82 */ /* 0x000e680000000a00 */
[----:B------:R-:W5:Y:S01]  /*1010*/  LDG.E.EL R47, desc[UR4][R46.64] ;  /* 0x000000042e2f7981 */ /* 0x000f62000c2e1900 */
[----:B0-----:R-:W-:-:S06]  /*1020*/  IMAD.WIDE R4, R3, 0x4, R4 ;  /* 0x0000000403047825 */ /* 0x001fcc00078e0204 */
[----:B------:R-:W5:Y:S01]  /*1030*/  LDG.E.EL.128 R4, desc[UR4][R4.64] ;  /* 0x0000000404047981 */ /* 0x000f62000c2e1d00 */
[----:B-1----:R-:W-:-:S04]  /*1040*/  IMAD.WIDE R2, R2, 0x4, R40 ;  /* 0x0000000402027825 */ /* 0x002fc800078e0228 */
[----:B------:R-:W-:Y:S02]  /*1050*/  IMAD.WIDE R40, R39, 0x4, R40 ;  /* 0x0000000427287825 */ /* 0x000fe400078e0228 */
[----:B------:R0:W5:Y:S04]  /*1060*/  LDG.E.EL R2, desc[UR4][R2.64] ;  /* 0x0000000402027981 */ /* 0x000168000c2e1900 */
[----:B------:R-:W5:Y:S01]  /*1070*/  LDG.E.EL R40, desc[UR4][R40.64] ;  /* 0x0000000428287981 */ /* 0x000f62000c2e1900 */
[----:B------:R-:W-:Y:S02]  /*1080*/  FSETP.GT.AND P3, PT, R21, RZ, PT ;  /* 0x000000ff1500720b */ /* 0x000fe40003f64000 */
[----:B------:R-:W-:Y:S02]  /*1090*/  FSETP.GT.AND P1, PT, R11, RZ, PT ;  /* 0x000000ff0b00720b */ /* 0x000fe40003f24000 */
[----:B------:R-:W-:-:S02]  /*10a0*/  FSETP.GT.AND P0, PT, R36, RZ, PT ;  /* 0x000000ff2400720b */ /* 0x000fc40003f04000 */
[----:B------:R-:W-:Y:S02]  /*10b0*/  FSETP.GT.AND P4, PT, R18, RZ, PT ;  /* 0x000000ff1200720b */ /* 0x000fe40003f84000 */
[----:B------:R-:W-:Y:S02]  /*10c0*/  FSETP.GT.AND P2, PT, R22, RZ, PT ;  /* 0x000000ff1600720b */ /* 0x000fe40003f44000 */
[----:B------:R-:W-:Y:S02]  /*10d0*/  FSETP.GT.AND P6, PT, R33, RZ, PT ;  /* 0x000000ff2100720b */ /* 0x000fe40003fc4000 */
[----:B---3--:R-:W-:Y:S01]  /*10e0*/  FSETP.GT.AND P5, PT, R28, RZ, PT ;  /* 0x000000ff1c00720b */ /* 0x008fe20003fa4000 */
[C---:B--2---:R-:W-:Y:S02]  /*10f0*/  @!P3 FMUL R21, R20.reuse, R21 ;  /* 0x000000151415b220 */ /* 0x044fe40000400000 */
[C---:B------:R-:W-:Y:S02]  /*1100*/  @!P1 FMUL R11, R20.reuse, R11 ;  /* 0x0000000b140b9220 */ /* 0x040fe40000400000 */
[----:B------:R-:W-:-:S02]  /*1110*/  @!P0 FMUL R36, R20, R36 ;  /* 0x0000002414248220 */ /* 0x000fc40000400000 */
[----:B------:R-:W-:Y:S01]  /*1120*/  @!P4 FMUL R18, R20, R18 ;  /* 0x000000121412c220 */ /* 0x000fe20000400000 */
[----:B------:R-:W-:Y:S02]  /*1130*/  FSETP.GT.AND P3, PT, R9, RZ, PT ;  /* 0x000000ff0900720b */ /* 0x000fe40003f64000 */
[----:B------:R-:W-:Y:S02]  /*1140*/  FSETP.GT.AND P1, PT, R23, RZ, PT ;  /* 0x000000ff1700720b */ /* 0x000fe40003f24000 */
[----:B------:R-:W-:Y:S02]  /*1150*/  FSETP.GT.AND P0, PT, R38, RZ, PT ;  /* 0x000000ff2600720b */ /* 0x000fe40003f04000 */
[----:B----4-:R-:W-:Y:S01]  /*1160*/  FSETP.GT.AND P4, PT, R17, RZ, PT ;  /* 0x000000ff1100720b */ /* 0x010fe20003f84000 */
[C---:B------:R-:W-:Y:S01]  /*1170*/  @!P2 FMUL R22, R20.reuse, R22 ;  /* 0x000000161416a220 */ /* 0x040fe20000400000 */
[C---:B------:R-:W-:Y:S01]  /*1180*/  @!P6 FMUL R33, R20.reuse, R33 ;  /* 0x000000211421e220 */ /* 0x040fe20000400000 */
[----:B------:R-:W-:Y:S01]  /*1190*/  @!P5 FMUL R28, R20, R28 ;  /* 0x0000001c141cd220 */ /* 0x000fe20000400000 */
[----:B------:R-:W-:-:S02]  /*11a0*/  FSETP.GT.AND P2, PT, R8, RZ, PT ;  /* 0x000000ff0800720b */ /* 0x000fc40003f44000 */
[----:B------:R-:W-:Y:S01]  /*11b0*/  FSETP.GT.AND P6, PT, R34, RZ, PT ;  /* 0x000000ff2200720b */ /* 0x000fe20003fc4000 */
[C---:B------:R-:W-:Y:S01]  /*11c0*/  @!P3 FMUL R9, R20.reuse, R9 ;  /* 0x000000091409b220 */ /* 0x040fe20000400000 */
[----:B------:R-:W-:Y:S01]  /*11d0*/  FSETP.GT.AND P5, PT, R35, RZ, PT ;  /* 0x000000ff2300720b */ /* 0x000fe20003fa4000 */
[----:B------:R-:W-:Y:S01]  /*11e0*/  @!P1 FMUL R23, R20, R23 ;  /* 0x0000001714179220 */ /* 0x000fe20000400000 */
[----:B-----5:R-:W-:Y:S01]  /*11f0*/  FSETP.GT.AND P3, PT, R16, RZ, PT ;  /* 0x000000ff1000720b */ /* 0x020fe20003f64000 */
[C---:B------:R-:W-:Y:S01]  /*1200*/  @!P0 FMUL R38, R20.reuse, R38 ;  /* 0x0000002614268220 */ /* 0x040fe20000400000 */
[----:B------:R-:W-:Y:S01]  /*1210*/  FSETP.GT.AND P1, PT, R19, RZ, PT ;  /* 0x000000ff1300720b */ /* 0x000fe20003f24000 */
[----:B------:R-:W-:Y:S01]  /*1220*/  @!P4 FMUL R17, R20, R17 ;  /* 0x000000111411c220 */ /* 0x000fe20000400000 */
[----:B------:R-:W-:Y:S02]  /*1230*/  FSETP.GT.AND P0, PT, R25, RZ, PT ;  /* 0x000000ff1900720b */ /* 0x000fe40003f04000 */
[----:B------:R-:W-:Y:S01]  /*1240*/  FSETP.GT.AND P4, PT, R44, RZ, PT ;  /* 0x000000ff2c00720b */ /* 0x000fe20003f84000 */
[C---:B------:R-:W-:Y:S01]  /*1250*/  @!P2 FMUL R8, R20.reuse, R8 ;  /* 0x000000081408a220 */ /* 0x040fe20000400000 */
[----:B------:R-:W-:Y:S01]  /*1260*/  FSETP.GT.AND P2, PT, R27, RZ, PT ;  /* 0x000000ff1b00720b */ /* 0x000fe20003f44000 */
[----:B------:R-:W-:Y:S01]  /*1270*/  @!P6 FMUL R34, R20, R34 ;  /* 0x000000221422e220 */ /* 0x000fe20000400000 */
[----:B------:R-:W-:Y:S01]  /*1280*/  FSETP.GT.AND P6, PT, R30, RZ, PT ;  /* 0x000000ff1e00720b */ /* 0x000fe20003fc4000 */
[----:B------:R-:W-:Y:S01]  /*1290*/  @!P5 FMUL R35, R20, R35 ;  /* 0x000000231423d220 */ /* 0x000fe20000400000 */
[----:B------:R-:W-:Y:S01]  /*12a0*/  FSETP.GT.AND P5, PT, R24, RZ, PT ;  /* 0x000000ff1800720b */ /* 0x000fe20003fa4000 */
[C---:B------:R-:W-:Y:S01]  /*12b0*/  @!P3 FMUL R16, R20.reuse, R16 ;  /* 0x000000101410b220 */ /* 0x040fe20000400000 */
[----:B------:R-:W-:Y:S01]  /*12c0*/  FSETP.GT.AND P3, PT, R29, RZ, PT ;  /* 0x000000ff1d00720b */ /* 0x000fe20003f64000 */
[----:B------:R-:W-:Y:S01]  /*12d0*/  @!P1 FMUL R19, R20, R19 ;  /* 0x0000001314139220 */ /* 0x000fe20000400000 */
[----:B------:R-:W-:Y:S01]  /*12e0*/  FSETP.GT.AND P1, PT, R10, RZ, PT ;  /* 0x000000ff0a00720b */ /* 0x000fe20003f24000 */
[C---:B------:R-:W-:Y:S01]  /*12f0*/  @!P0 FMUL R25, R20.reuse, R25 ;  /* 0x0000001914198220 */ /* 0x040fe20000400000 */
[----:B------:R-:W-:Y:S01]  /*1300*/  FSETP.GT.AND P0, PT, R31, RZ, PT ;  /* 0x000000ff1f00720b */ /* 0x000fe20003f04000 */
[C---:B------:R-:W-:Y:S01]  /*1310*/  @!P4 FMUL R44, R20.reuse, R44 ;  /* 0x0000002c142cc220 */ /* 0x040fe20000400000 */
[----:B------:R-:W-:Y:S01]  /*1320*/  FSETP.GT.AND P4, PT, R15, RZ, PT ;  /* 0x000000ff0f00720b */ /* 0x000fe20003f84000 */
[C---:B------:R-:W-:Y:S01]  /*1330*/  @!P2 FMUL R27, R20.reuse, R27 ;  /* 0x0000001b141ba220 */ /* 0x040fe20000400000 */
[----:B------:R-:W-:Y:S01]  /*1340*/  FSETP.GT.AND P2, PT, R13, RZ, PT ;  /* 0x000000ff0d00720b */ /* 0x000fe20003f44000 */
[----:B------:R-:W-:Y:S01]  /*1350*/  @!P6 FMUL R30, R20, R30 ;  /* 0x0000001e141ee220 */ /* 0x000fe20000400000 */
[----:B------:R-:W-:Y:S01]  /*1360*/  FSETP.GT.AND P6, PT, R12, RZ, PT ;  /* 0x000000ff0c00720b */ /* 0x000fe20003fc4000 */
[----:B------:R-:W-:Y:S01]  /*1370*/  @!P5 FMUL R24, R20, R24 ;  /* 0x000000181418d220 */ /* 0x000fe20000400000 */
[----:B------:R-:W-:Y:S01]  /*1380*/  FSETP.GT.AND P5, PT, R14, RZ, PT ;  /* 0x000000ff0e00720b */ /* 0x000fe20003fa4000 */
[----:B------:R-:W-:Y:S01]  /*1390*/  @!P3 FMUL R29, R20, R29 ;  /* 0x0000001d141db220 */ /* 0x000fe20000400000 */
[----:B------:R-:W-:Y:S01]  /*13a0*/  FSETP.GT.AND P3, PT, R32, RZ, PT ;  /* 0x000000ff2000720b */ /* 0x000fe20003f64000 */
[----:B------:R-:W-:Y:S01]  /*13b0*/  @!P1 FMUL R10, R20, R10 ;  /* 0x0000000a140a9220 */ /* 0x000fe20000400000 */
[----:B------:R-:W-:Y:S01]  /*13c0*/  FSETP.GT.AND P1, PT, R26, RZ, PT ;  /* 0x000000ff1a00720b */ /* 0x000fe20003f24000 */
[C---:B------:R-:W-:Y:S01]  /*13d0*/  @!P0 FMUL R31, R20.reuse, R31 ;  /* 0x0000001f141f8220 */ /* 0x040fe20000400000 */
[----:B------:R-:W-:Y:S01]  /*13e0*/  FSETP.GT.AND P0, PT, R43, RZ, PT ;  /* 0x000000ff2b00720b */ /* 0x000fe20003f04000 */
[C---:B------:R-:W-:Y:S01]  /*13f0*/  @!P4 FMUL R15, R20.reuse, R15 ;  /* 0x0000000f140fc220 */ /* 0x040fe20000400000 */
[----:B------:R-:W-:Y:S01]  /*1400*/  FSETP.GT.AND P4, PT, R47, RZ, PT ;  /* 0x000000ff2f00720b */ /* 0x000fe20003f84000 */
[----:B0-----:R-:W-:Y:S01]  /*1410*/  FADD R3, -R11, R18 ;  /* 0x000000120b037221 */ /* 0x001fe20000000100 */
[----:B------:R-:W-:Y:S01]  /*1420*/  FADD R18, -R21, R36 ;  /* 0x0000002415127221 */ /* 0x000fe20000000100 */
[C---:B------:R-:W-:Y:S01]  /*1430*/  @!P2 FMUL R13, R20.reuse, R13 ;  /* 0x0000000d140da220 */ /* 0x040fe20000400000 */
[C---:B------:R-:W-:Y:S01]  /*1440*/  @!P6 FMUL R12, R20.reuse, R12 ;  /* 0x0000000c140ce220 */ /* 0x040fe20000400000 */
[----:B------:R-:W-:Y:S01]  /*1450*/  @!P5 FMUL R14, R20, R14 ;  /* 0x0000000e140ed220 */ /* 0x000fe20000400000 */
[----:B------:R-:W-:Y:S01]  /*1460*/  FFMA R18, R4, R18, R21 ;  /* 0x0000001204127223 */ /* 0x000fe20000000015 */
[----:B------:R-:W-:-:S02]  /*1470*/  @!P3 FMUL R32, R20, R32 ;  /* 0x000000201420b220 */ /* 0x000fc40000400000 */
[C---:B------:R-:W-:Y:S02]  /*1480*/  @!P1 FMUL R26, R20.reuse, R26 ;  /* 0x0000001a141a9220 */ /* 0x040fe40000400000 */
[C---:B------:R-:W-:Y:S02]  /*1490*/  @!P0 FMUL R43, R20.reuse, R43 ;  /* 0x0000002b142b8220 */ /* 0x040fe40000400000 */
[----:B------:R-:W-:Y:S02]  /*14a0*/  @!P4 FMUL R47, R20, R47 ;  /* 0x0000002f142fc220 */ /* 0x000fe40000400000 */
[----:B------:R-:W0:Y:S01]  /*14b0*/  LDC.64 R20, c[0x0][0x210] ;  /* 0x00008400ff147b82 */ /* 0x000e220000000a00 */
[----:B------:R-:W-:Y:S01]  /*14c0*/  FFMA R11, R4, R3, R11 ;  /* 0x00000003040b7223 */ /* 0x000fe2000000000b */
[----:B------:R-:W-:Y:S01]  /*14d0*/  FADD R44, -R25, R44 ;  /* 0x0000002c192c7221 */ /* 0x000fe20000000100 */
        /* <DEDUP_REMOVED lines=13> */
[----:B------:R-:W-:Y:S01]  /*15b0*/  FFMA R25, R4, R44, R25 ;  /* 0x0000002c04197223 */ /* 0x000fe20000000019 */
[C---:B------:R-:W-:Y:S01]  /*15c0*/  FFMA R3, R5.reuse, R3, R24 ;  /* 0x0000000305037223 */ /* 0x040fe20000000018 */
[C---:B------:R-:W-:Y:S01]  /*15d0*/  FFMA R38, R6.reuse, R38, R23 ;  /* 0x0000002606267223 */ /* 0x040fe20000000017 */
[C---:B------:R-:W-:Y:S01]  /*15e0*/  FFMA R17, R6.reuse, R8, R17 ;  /* 0x0000000806117223 */ /* 0x040fe20000000011 */
[----:B------:R-:W-:Y:S01]  /*15f0*/  FFMA R15, R6, R32, R15 ;  /* 0x00000020060f7223 */ /* 0x000fe2000000000f */
[----:B------:R-:W-:Y:S01]  /*1600*/  FFMA R4, R4, R30, R27 ;  /* 0x0000001e04047223 */ /* 0x000fe2000000001b */
[C---:B------:R-:W-:Y:S01]  /*1610*/  FFMA R22, R5.reuse, R33, R22 ;  /* 0x0000002105167223 */ /* 0x040fe20000000016 */
[C---:B------:R-:W-:Y:S01]  /*1620*/  FFMA R9, R5.reuse, R9, R28 ;  /* 0x0000000905097223 */ /* 0x040fe2000000001c */
[----:B------:R-:W-:Y:S01]  /*1630*/  FFMA R24, R5, R31, R10 ;  /* 0x0000001f05187223 */ /* 0x000fe2000000000a */
[----:B------:R-:W-:Y:S01]  /*1640*/  FFMA R6, R6, R26, R13 ;  /* 0x0000001a06067223 */ /* 0x000fe2000000000d */
[C---:B------:R-:W-:Y:S01]  /*1650*/  FFMA R34, R7.reuse, R35, R34 ;  /* 0x0000002307227223 */ /* 0x040fe20000000022 */
[C---:B------:R-:W-:Y:S01]  /*1660*/  FFMA R19, R7.reuse, R19, R16 ;  /* 0x0000001307137223 */ /* 0x040fe20000000010 */
[C---:B------:R-:W-:Y:S01]  /*1670*/  FFMA R43, R7.reuse, R43, R12 ;  /* 0x0000002b072b7223 */ /* 0x040fe2000000000c */
        /* <DEDUP_REMOVED lines=10> */
[----:B0-----:R-:W-:-:S04]  /*1720*/  IMAD.WIDE R20, R0, 0x4, R20 ;  /* 0x0000000400147825 */ /* 0x001fc800078e0214 */
[C---:B------:R-:W-:Y:S01]  /*1730*/  FFMA R9, R2.reuse, R22, R9 ;  /* 0x0000001602097223 */ /* 0x040fe20000000009 */
[C---:B------:R-:W-:Y:S01]  /*1740*/  FFMA R10, R2.reuse, R10, R17 ;  /* 0x0000000a020a7223 */ /* 0x040fe20000000011 */
[----:B------:R-:W-:Y:S01]  /*1750*/  FFMA R11, R2, R34, R19 ;  /* 0x00000022020b7223 */ /* 0x000fe20000000013 */
[C---:B------:R-:W-:Y:S01]  /*1760*/  FFMA R4, R40.reuse, R4, R25 ;  /* 0x0000000428047223 */ /* 0x040fe20000000019 */
[C---:B------:R-:W-:Y:S01]  /*1770*/  FFMA R5, R40.reuse, R24, R3 ;  /* 0x0000001828057223 */ /* 0x040fe20000000003 */
[C---:B------:R-:W-:Y:S01]  /*1780*/  FFMA R6, R40.reuse, R6, R15 ;  /* 0x0000000628067223 */ /* 0x040fe2000000000f */
[----:B------:R-:W-:Y:S01]  /*1790*/  FFMA R7, R40, R14, R43 ;  /* 0x0000000e28077223 */ /* 0x000fe2000000002b */
[----:B------:R-:W-:Y:S04]  /*17a0*/  STG.E.128 desc[UR4][R20.64], R8 ;  /* 0x0000000814007986 */ /* 0x000fe8000c101d04 */
[----:B------:R-:W-:Y:S01]  /*17b0*/  STG.E.128 desc[UR4][R20.64+0x800], R4 ;  /* 0x0008000414007986 */ /* 0x000fe2000c101d04 */
[----:B------:R-:W-:Y:S05]  /*17c0*/  EXIT ;  /* 0x000000000000794d */ /* 0x000fea0003800000 */
.L_x_0:
[----:B------:R-:W-:-:S00]  /*17d0*/  BRA `(.L_x_0) ;  /* 0xfffffffc00fc7947 */ /* 0x000fc0000383ffff */
[----:B------:R-:W-:-:S00]  /*17e0*/  NOP ;  /* 0x0000000000007918 */ /* 0x000fc00000000000 */
        /* <DEDUP_REMOVED lines=9> */
.L_x_1:


//--------------------- .nv.constant0.triton_poi_fused__prelu_kernel__unsafe_index_add_mul_sub_46 --------------------------
	.section	.nv.constant0.triton_poi_fused__prelu_kernel__unsafe_index_add_mul_sub_46,"a",@progbits
	.sectionflags	@""
	.align	4
.nv.constant0.triton_poi_fused__prelu_kernel__unsafe_index_add_mul_sub_46:
	.zero		604
